//
// Generated by NVIDIA NVVM Compiler
//
// Compiler Build ID: CL-36424714
// Cuda compilation tools, release 13.0, V13.0.88
// Based on NVVM 20.0.0
//

.version 9.0
.target sm_100
.address_size 64

	// .globl	_Z24levenshteinKernelShufflePKciS0_iPi
.extern .shared .align 16 .b8 s_mem[];

.visible .entry _Z24levenshteinKernelShufflePKciS0_iPi(
	.param .u64 .ptr .align 1 _Z24levenshteinKernelShufflePKciS0_iPi_param_0,
	.param .u32 _Z24levenshteinKernelShufflePKciS0_iPi_param_1,
	.param .u64 .ptr .align 1 _Z24levenshteinKernelShufflePKciS0_iPi_param_2,
	.param .u32 _Z24levenshteinKernelShufflePKciS0_iPi_param_3,
	.param .u64 .ptr .align 1 _Z24levenshteinKernelShufflePKciS0_iPi_param_4
)
{
	.reg .pred 	%p<48>;
	.reg .b16 	%rs<3>;
	.reg .b32 	%r<178>;
	.reg .b64 	%rd<68>;

	ld.param.u64 	%rd9, [_Z24levenshteinKernelShufflePKciS0_iPi_param_0];
	ld.param.u32 	%r86, [_Z24levenshteinKernelShufflePKciS0_iPi_param_1];
	ld.param.u64 	%rd10, [_Z24levenshteinKernelShufflePKciS0_iPi_param_2];
	ld.param.u32 	%r87, [_Z24levenshteinKernelShufflePKciS0_iPi_param_3];
	ld.param.u64 	%rd11, [_Z24levenshteinKernelShufflePKciS0_iPi_param_4];
	cvta.to.global.u64 	%rd1, %rd11;
	add.s32 	%r1, %r86, 1;
	mov.u32 	%r2, %tid.x;
	setp.gt.s32 	%p1, %r2, %r86;
	@%p1 bra 	$L__BB0_5;
	mov.u32 	%r3, %ntid.x;
	cvta.to.global.u64 	%rd2, %rd9;
	mov.u32 	%r150, %r2;
$L__BB0_2:
	setp.ge.s32 	%p2, %r150, %r86;
	@%p2 bra 	$L__BB0_4;
	cvt.s64.s32 	%rd12, %r150;
	add.s64 	%rd13, %rd2, %rd12;
	ld.global.u8 	%rs1, [%rd13];
	mov.u32 	%r88, s_mem;
	add.s32 	%r89, %r88, %r150;
	st.shared.u8 	[%r89], %rs1;
$L__BB0_4:
	add.s32 	%r150, %r150, %r3;
	setp.gt.s32 	%p3, %r150, %r86;
	@%p3 bra 	$L__BB0_5;
	bra.uni 	$L__BB0_2;
$L__BB0_5:
	mov.u32 	%r90, s_mem;
	add.s32 	%r4, %r90, %r86;
	setp.gt.s32 	%p4, %r2, %r87;
	@%p4 bra 	$L__BB0_10;
	mov.u32 	%r5, %ntid.x;
	cvta.to.global.u64 	%rd3, %rd10;
	mov.u32 	%r151, %r2;
$L__BB0_7:
	setp.ge.s32 	%p5, %r151, %r87;
	@%p5 bra 	$L__BB0_9;
	cvt.s64.s32 	%rd14, %r151;
	add.s64 	%rd15, %rd3, %rd14;
	ld.global.u8 	%rs2, [%rd15];
	add.s32 	%r91, %r4, %r151;
	st.shared.u8 	[%r91+1], %rs2;
$L__BB0_9:
	add.s32 	%r151, %r151, %r5;
	setp.le.s32 	%p6, %r151, %r87;
	@%p6 bra 	$L__BB0_7;
$L__BB0_10:
	setp.gt.s32 	%p7, %r2, %r86;
	bar.sync 	0;
	@%p7 bra 	$L__BB0_12;
	mul.wide.u32 	%rd16, %r2, 4;
	add.s64 	%rd17, %rd1, %rd16;
	st.global.u32 	[%rd17], %r2;
$L__BB0_12:
	bar.sync 	0;
	setp.lt.s32 	%p8, %r87, 1;
	@%p8 bra 	$L__BB0_74;
	and.b32  	%r10, %r2, 31;
	add.s32 	%r11, %r90, %r2;
	and.b32  	%r12, %r87, 3;
	setp.lt.u32 	%p9, %r87, 4;
	mov.b32 	%r169, 1;
	@%p9 bra 	$L__BB0_60;
	and.b32  	%r13, %r87, 2147483644;
	add.s32 	%r14, %r4, 1;
	mov.b32 	%r169, 1;
	mul.wide.s32 	%rd56, %r1, 4;
	cvt.u64.u32 	%rd52, %r2;
$L__BB0_15:
	setp.ne.s32 	%p10, %r2, 0;
	@%p10 bra 	$L__BB0_17;
	mul.lo.s32 	%r95, %r169, %r1;
	mul.wide.s32 	%rd18, %r95, 4;
	add.s64 	%rd19, %rd1, %rd18;
	st.global.u32 	[%rd19], %r169;
$L__BB0_17:
	setp.gt.s32 	%p11, %r2, %r86;
	bar.sync 	0;
	add.s32 	%r16, %r14, %r169;
	@%p11 bra 	$L__BB0_26;
	setp.eq.s32 	%p12, %r2, 0;
	add.s32 	%r98, %r169, -1;
	mad.lo.s32 	%r99, %r98, %r1, %r2;
	mul.wide.s32 	%rd20, %r99, 4;
	add.s64 	%rd4, %rd1, %rd20;
	ld.global.u32 	%r17, [%rd4];
	mov.b32 	%r155, -1;
	mov.b32 	%r154, 0;
	@%p12 bra 	$L__BB0_23;
	setp.eq.s32 	%p13, %r10, 0;
	@%p13 bra 	$L__BB0_21;
	shfl.sync.up.b32	%r154|%p14, %r17, 1, 0, -1;
	bra.uni 	$L__BB0_22;
$L__BB0_21:
	ld.global.u32 	%r154, [%rd4+-4];
$L__BB0_22:
	ld.shared.s8 	%r155, [%r11+-1];
$L__BB0_23:
	setp.eq.s32 	%p15, %r2, 0;
	ld.shared.s8 	%r100, [%r16+-1];
	setp.ne.s32 	%p16, %r155, %r100;
	selp.u32 	%r24, 1, 0, %p16;
	mov.u32 	%r156, %r169;
	@%p15 bra 	$L__BB0_25;
	mul.lo.s32 	%r101, %r169, %r1;
	cvt.s64.s32 	%rd21, %r101;
	add.s64 	%rd23, %rd52, %rd21;
	shl.b64 	%rd24, %rd23, 2;
	add.s64 	%rd25, %rd1, %rd24;
	ld.global.u32 	%r156, [%rd25+-4];
$L__BB0_25:
	add.s32 	%r102, %r17, 1;
	add.s32 	%r103, %r156, 1;
	add.s32 	%r104, %r154, %r24;
	min.s32 	%r105, %r103, %r104;
	min.s32 	%r106, %r102, %r105;
	add.s64 	%rd27, %rd4, %rd56;
	st.global.u32 	[%rd27], %r106;
$L__BB0_26:
	setp.ne.s32 	%p17, %r2, 0;
	bar.sync 	0;
	add.s32 	%r27, %r169, 1;
	@%p17 bra 	$L__BB0_28;
	mul.lo.s32 	%r107, %r27, %r1;
	mul.wide.s32 	%rd28, %r107, 4;
	add.s64 	%rd29, %rd1, %rd28;
	st.global.u32 	[%rd29], %r27;
$L__BB0_28:
	setp.gt.s32 	%p18, %r2, %r86;
	bar.sync 	0;
	@%p18 bra 	$L__BB0_37;
	setp.eq.s32 	%p19, %r2, 0;
	mul.lo.s32 	%r28, %r169, %r1;
	add.s32 	%r110, %r28, %r2;
	mul.wide.s32 	%rd30, %r110, 4;
	add.s64 	%rd5, %rd1, %rd30;
	ld.global.u32 	%r29, [%rd5];
	mov.b32 	%r159, -1;
	mov.b32 	%r158, 0;
	@%p19 bra 	$L__BB0_34;
	setp.eq.s32 	%p20, %r10, 0;
	@%p20 bra 	$L__BB0_32;
	shfl.sync.up.b32	%r158|%p21, %r29, 1, 0, -1;
	bra.uni 	$L__BB0_33;
$L__BB0_32:
	ld.global.u32 	%r158, [%rd5+-4];
$L__BB0_33:
	ld.shared.s8 	%r159, [%r11+-1];
$L__BB0_34:
	setp.eq.s32 	%p22, %r2, 0;
	ld.shared.s8 	%r111, [%r16];
	setp.ne.s32 	%p23, %r159, %r111;
	selp.u32 	%r36, 1, 0, %p23;
	mov.u32 	%r160, %r27;
	@%p22 bra 	$L__BB0_36;
	add.s32 	%r112, %r28, %r1;
	cvt.s64.s32 	%rd31, %r112;
	add.s64 	%rd33, %rd52, %rd31;
	shl.b64 	%rd34, %rd33, 2;
	add.s64 	%rd35, %rd1, %rd34;
	ld.global.u32 	%r160, [%rd35+-4];
$L__BB0_36:
	add.s32 	%r113, %r29, 1;
	add.s32 	%r114, %r160, 1;
	add.s32 	%r115, %r158, %r36;
	min.s32 	%r116, %r114, %r115;
	min.s32 	%r117, %r113, %r116;
	add.s64 	%rd37, %rd5, %rd56;
	st.global.u32 	[%rd37], %r117;
$L__BB0_37:
	setp.ne.s32 	%p24, %r2, 0;
	bar.sync 	0;
	add.s32 	%r39, %r169, 2;
	@%p24 bra 	$L__BB0_39;
	mul.lo.s32 	%r118, %r39, %r1;
	mul.wide.s32 	%rd38, %r118, 4;
	add.s64 	%rd39, %rd1, %rd38;
	st.global.u32 	[%rd39], %r39;
$L__BB0_39:
	setp.gt.s32 	%p25, %r2, %r86;
	bar.sync 	0;
	@%p25 bra 	$L__BB0_48;
	setp.eq.s32 	%p26, %r2, 0;
	mul.lo.s32 	%r40, %r27, %r1;
	add.s32 	%r121, %r40, %r2;
	mul.wide.s32 	%rd40, %r121, 4;
	add.s64 	%rd6, %rd1, %rd40;
	ld.global.u32 	%r41, [%rd6];
	mov.b32 	%r163, -1;
	mov.b32 	%r162, 0;
	@%p26 bra 	$L__BB0_45;
	setp.eq.s32 	%p27, %r10, 0;
	@%p27 bra 	$L__BB0_43;
	shfl.sync.up.b32	%r162|%p28, %r41, 1, 0, -1;
	bra.uni 	$L__BB0_44;
$L__BB0_43:
	ld.global.u32 	%r162, [%rd6+-4];
$L__BB0_44:
	ld.shared.s8 	%r163, [%r11+-1];
$L__BB0_45:
	setp.eq.s32 	%p29, %r2, 0;
	ld.shared.s8 	%r122, [%r16+1];
	setp.ne.s32 	%p30, %r163, %r122;
	selp.u32 	%r48, 1, 0, %p30;
	mov.u32 	%r164, %r39;
	@%p29 bra 	$L__BB0_47;
	add.s32 	%r123, %r40, %r1;
	cvt.s64.s32 	%rd41, %r123;
	add.s64 	%rd43, %rd52, %rd41;
	shl.b64 	%rd44, %rd43, 2;
	add.s64 	%rd45, %rd1, %rd44;
	ld.global.u32 	%r164, [%rd45+-4];
$L__BB0_47:
	add.s32 	%r124, %r41, 1;
	add.s32 	%r125, %r164, 1;
	add.s32 	%r126, %r162, %r48;
	min.s32 	%r127, %r125, %r126;
	min.s32 	%r128, %r124, %r127;
	add.s64 	%rd47, %rd6, %rd56;
	st.global.u32 	[%rd47], %r128;
$L__BB0_48:
	setp.ne.s32 	%p31, %r2, 0;
	bar.sync 	0;
	add.s32 	%r51, %r169, 3;
	@%p31 bra 	$L__BB0_50;
	mul.lo.s32 	%r129, %r51, %r1;
	mul.wide.s32 	%rd48, %r129, 4;
	add.s64 	%rd49, %rd1, %rd48;
	st.global.u32 	[%rd49], %r51;
$L__BB0_50:
	setp.gt.s32 	%p32, %r2, %r86;
	bar.sync 	0;
	@%p32 bra 	$L__BB0_59;
	setp.eq.s32 	%p33, %r2, 0;
	mul.lo.s32 	%r52, %r39, %r1;
	add.s32 	%r132, %r52, %r2;
	mul.wide.s32 	%rd50, %r132, 4;
	add.s64 	%rd7, %rd1, %rd50;
	ld.global.u32 	%r53, [%rd7];
	mov.b32 	%r167, -1;
	mov.b32 	%r166, 0;
	@%p33 bra 	$L__BB0_56;
	setp.eq.s32 	%p34, %r10, 0;
	@%p34 bra 	$L__BB0_54;
	shfl.sync.up.b32	%r166|%p35, %r53, 1, 0, -1;
	bra.uni 	$L__BB0_55;
$L__BB0_54:
	ld.global.u32 	%r166, [%rd7+-4];
$L__BB0_55:
	ld.shared.s8 	%r167, [%r11+-1];
$L__BB0_56:
	setp.eq.s32 	%p36, %r2, 0;
	ld.shared.s8 	%r133, [%r16+2];
	setp.ne.s32 	%p37, %r167, %r133;
	selp.u32 	%r60, 1, 0, %p37;
	mov.u32 	%r168, %r51;
	@%p36 bra 	$L__BB0_58;
	add.s32 	%r134, %r52, %r1;
	cvt.s64.s32 	%rd51, %r134;
	add.s64 	%rd53, %rd52, %rd51;
	shl.b64 	%rd54, %rd53, 2;
	add.s64 	%rd55, %rd1, %rd54;
	ld.global.u32 	%r168, [%rd55+-4];
$L__BB0_58:
	add.s32 	%r135, %r53, 1;
	add.s32 	%r136, %r168, 1;
	add.s32 	%r137, %r166, %r60;
	min.s32 	%r138, %r136, %r137;
	min.s32 	%r139, %r135, %r138;
	add.s64 	%rd57, %rd7, %rd56;
	st.global.u32 	[%rd57], %r139;
$L__BB0_59:
	bar.sync 	0;
	add.s32 	%r169, %r169, 4;
	setp.ne.s32 	%p38, %r51, %r13;
	@%p38 bra 	$L__BB0_15;
$L__BB0_60:
	setp.eq.s32 	%p39, %r12, 0;
	@%p39 bra 	$L__BB0_74;
	mul.lo.s32 	%r172, %r169, %r1;
	add.s32 	%r140, %r169, -1;
	mad.lo.s32 	%r171, %r140, %r1, %r2;
	neg.s32 	%r170, %r12;
	mul.wide.s32 	%rd66, %r1, 4;
	cvt.u64.u32 	%rd62, %r2;
$L__BB0_62:
	.pragma "nounroll";
	setp.ne.s32 	%p40, %r2, 0;
	@%p40 bra 	$L__BB0_64;
	mul.wide.s32 	%rd58, %r172, 4;
	add.s64 	%rd59, %rd1, %rd58;
	st.global.u32 	[%rd59], %r169;
$L__BB0_64:
	setp.gt.s32 	%p41, %r2, %r86;
	bar.sync 	0;
	@%p41 bra 	$L__BB0_73;
	setp.eq.s32 	%p42, %r2, 0;
	mul.wide.s32 	%rd60, %r171, 4;
	add.s64 	%rd8, %rd1, %rd60;
	ld.global.u32 	%r72, [%rd8];
	mov.b32 	%r176, -1;
	mov.b32 	%r175, 0;
	@%p42 bra 	$L__BB0_70;
	setp.eq.s32 	%p43, %r10, 0;
	@%p43 bra 	$L__BB0_68;
	shfl.sync.up.b32	%r175|%p44, %r72, 1, 0, -1;
	bra.uni 	$L__BB0_69;
$L__BB0_68:
	ld.global.u32 	%r175, [%rd8+-4];
$L__BB0_69:
	ld.shared.s8 	%r176, [%r11+-1];
$L__BB0_70:
	setp.eq.s32 	%p45, %r2, 0;
	add.s32 	%r143, %r4, %r169;
	ld.shared.s8 	%r144, [%r143];
	setp.ne.s32 	%p46, %r176, %r144;
	selp.u32 	%r79, 1, 0, %p46;
	mov.u32 	%r177, %r169;
	@%p45 bra 	$L__BB0_72;
	cvt.s64.s32 	%rd61, %r172;
	add.s64 	%rd63, %rd62, %rd61;
	shl.b64 	%rd64, %rd63, 2;
	add.s64 	%rd65, %rd1, %rd64;
	ld.global.u32 	%r177, [%rd65+-4];
$L__BB0_72:
	add.s32 	%r145, %r72, 1;
	add.s32 	%r146, %r177, 1;
	add.s32 	%r147, %r175, %r79;
	min.s32 	%r148, %r146, %r147;
	min.s32 	%r149, %r145, %r148;
	add.s64 	%rd67, %rd8, %rd66;
	st.global.u32 	[%rd67], %r149;
$L__BB0_73:
	bar.sync 	0;
	add.s32 	%r169, %r169, 1;
	add.s32 	%r172, %r172, %r1;
	add.s32 	%r171, %r171, %r1;
	add.s32 	%r170, %r170, 1;
	setp.ne.s32 	%p47, %r170, 0;
	@%p47 bra 	$L__BB0_62;
$L__BB0_74:
	ret;

}


// ===== COMPILED SASS (sm_100) =====

	.target	sm_100

	.elftype	@"ET_EXEC"


//--------------------- .note.nv.tkinfo           --------------------------
	.section	.note.nv.tkinfo,"",@"SHT_NOTE"
	.sectionflags	@"SHF_NOTE_NV_TKINFO"
	.tkinfo
        /*0018*/ 	.word	0x00000002
        /*0030*/ 	.string	""
        /*0030*/ 	.string	"ptxas"
        /*0030*/ 	.string	"Cuda compilation tools, release 13.0, V13.0.88"
        /*0030*/ 	.string	"Build cuda_13.0.r13.0/compiler.36424714_0"
        /*0030*/ 	.string	"-arch sm_100 -m 64 "



//--------------------- .note.nv.cuinfo           --------------------------
	.section	.note.nv.cuinfo,"",@"SHT_NOTE"
	.sectionflags	@"SHF_NOTE_NV_CUINFO"
        /*0018*/ 	.short	0x0002
        /*001a*/ 	.short	0x0064
        /*001c*/ 	.short	0x0082
	.zero		2


//--------------------- .nv.info                  --------------------------
	.section	.nv.info,"",@"SHT_CUDA_INFO"
	.align	4


	//----- nvinfo : EIATTR_REGCOUNT
	.align		4
        /*0000*/ 	.byte	0x04, 0x2f
        /*0002*/ 	.short	(.L_1 - .L_0)
	.align		4
.L_0:
        /*0004*/ 	.word	index@(_Z24levenshteinKernelShufflePKciS0_iPi)
        /*0008*/ 	.word	0x00000017


	//----- nvinfo : EIATTR_FRAME_SIZE
	.align		4
.L_1:
        /*000c*/ 	.byte	0x04, 0x11
        /*000e*/ 	.short	(.L_3 - .L_2)
	.align		4
.L_2:
        /*0010*/ 	.word	index@(_Z24levenshteinKernelShufflePKciS0_iPi)
        /*0014*/ 	.word	0x00000000


	//----- nvinfo : EIATTR_MIN_STACK_SIZE
	.align		4
.L_3:
        /*0018*/ 	.byte	0x04, 0x12
        /*001a*/ 	.short	(.L_5 - .L_4)
	.align		4
.L_4:
        /*001c*/ 	.word	index@(_Z24levenshteinKernelShufflePKciS0_iPi)
        /*0020*/ 	.word	0x00000000
.L_5:


//--------------------- .nv.compat                --------------------------
	.section	.nv.compat,"",@"SHT_CUDA_COMPAT_INFO"
	.align	4
        /*0000*/ 	.byte	0x02, 0x09, 0x00, 0x00, 0x02, 0x02, 0x01, 0x00, 0x02, 0x05, 0x05, 0x00, 0x03, 0x07, 0x01, 0x01
        /*0010*/ 	.byte	0x02, 0x03, 0x00, 0x00, 0x02, 0x06, 0x01, 0x00, 0x04, 0x0b, 0x08, 0x00, 0x09, 0x00, 0x00, 0x00
        /*0020*/ 	.byte	0x00, 0x00, 0x00, 0x00


//--------------------- .nv.info._Z24levenshteinKernelShufflePKciS0_iPi --------------------------
	.section	.nv.info._Z24levenshteinKernelShufflePKciS0_iPi,"",@"SHT_CUDA_INFO"
	.sectionflags	@""
	.align	4


	//----- nvinfo : EIATTR_CUDA_API_VERSION
	.align		4
        /*0000*/ 	.byte	0x04, 0x37
        /*0002*/ 	.short	(.L_7 - .L_6)
.L_6:
        /*0004*/ 	.word	0x00000082


	//----- nvinfo : EIATTR_KPARAM_INFO
	.align		4
.L_7:
        /*0008*/ 	.byte	0x04, 0x17
        /*000a*/ 	.short	(.L_9 - .L_8)
.L_8:
        /*000c*/ 	.word	0x00000000
        /*0010*/ 	.short	0x0004
        /*0012*/ 	.short	0x0020
        /*0014*/ 	.byte	0x00, 0xf5, 0x21, 0x00


	//----- nvinfo : EIATTR_KPARAM_INFO
	.align		4
.L_9:
        /*0018*/ 	.byte	0x04, 0x17
        /*001a*/ 	.short	(.L_11 - .L_10)
.L_10:
        /*001c*/ 	.word	0x00000000
        /*0020*/ 	.short	0x0003
        /*0022*/ 	.short	0x0018
        /*0024*/ 	.byte	0x00, 0xf0, 0x11, 0x00


	//----- nvinfo : EIATTR_KPARAM_INFO
	.align		4
.L_11:
        /*0028*/ 	.byte	0x04, 0x17
        /*002a*/ 	.short	(.L_13 - .L_12)
.L_12:
        /*002c*/ 	.word	0x00000000
        /*0030*/ 	.short	0x0002
        /*0032*/ 	.short	0x0010
        /*0034*/ 	.byte	0x00, 0xf5, 0x21, 0x00


	//----- nvinfo : EIATTR_KPARAM_INFO
	.align		4
.L_13:
        /*0038*/ 	.byte	0x04, 0x17
        /*003a*/ 	.short	(.L_15 - .L_14)
.L_14:
        /*003c*/ 	.word	0x00000000
        /*0040*/ 	.short	0x0001
        /*0042*/ 	.short	0x0008
        /*0044*/ 	.byte	0x00, 0xf0, 0x11, 0x00


	//----- nvinfo : EIATTR_KPARAM_INFO
	.align		4
.L_15:
        /*0048*/ 	.byte	0x04, 0x17
        /*004a*/ 	.short	(.L_17 - .L_16)
.L_16:
        /*004c*/ 	.word	0x00000000
        /*0050*/ 	.short	0x0000
        /*0052*/ 	.short	0x0000
        /*0054*/ 	.byte	0x00, 0xf5, 0x21, 0x00


	//----- nvinfo : EIATTR_SPARSE_MMA_MASK
	.align		4
.L_17:
        /*0058*/ 	.byte	0x03, 0x50
        /*005a*/ 	.short	0x0000


	//----- nvinfo : EIATTR_MAXREG_COUNT
	.align		4
        /*005c*/ 	.byte	0x03, 0x1b
        /*005e*/ 	.short	0x00ff


	//----- nvinfo : EIATTR_NUM_BARRIERS
	.align		4
        /*0060*/ 	.byte	0x02, 0x4c
        /*0062*/ 	.byte	0x01
	.zero		1


	//----- nvinfo : EIATTR_MERCURY_ISA_VERSION
	.align		4
        /*0064*/ 	.byte	0x03, 0x5f
        /*0066*/ 	.short	0x0101


	//----- nvinfo : EIATTR_COOP_GROUP_MASK_REGIDS
	.align		4
        /*0068*/ 	.byte	0x04, 0x29
        /*006a*/ 	.short	(.L_19 - .L_18)


	//   ....[0]....
.L_18:
        /*006c*/ 	.word	0xffffffff


	//   ....[1]....
        /*0070*/ 	.word	0xffffffff


	//   ....[2]....
        /*0074*/ 	.word	0xffffffff


	//   ....[3]....
        /*0078*/ 	.word	0xffffffff


	//   ....[4]....
        /*007c*/ 	.word	0xffffffff


	//   ....[5]....
        /*0080*/ 	.word	0x0500000f


	//   ....[6]....
        /*0084*/ 	.word	0x0500000f


	//----- nvinfo : EIATTR_COOP_GROUP_INSTR_OFFSETS
	.align		4
.L_19:
        /*0088*/ 	.byte	0x04, 0x28
        /*008a*/ 	.short	(.L_21 - .L_20)


	//   ....[0]....
.L_20:
        /*008c*/ 	.word	0x000006e0


	//   ....[1]....
        /*0090*/ 	.word	0x000009a0


	//   ....[2]....
        /*0094*/ 	.word	0x00000c40


	//   ....[3]....
        /*0098*/ 	.word	0x00000ee0


	//   ....[4]....
        /*009c*/ 	.word	0x00001240


	//   ....[5]....
        /*00a0*/ 	.word	0x00001450


	//   ....[6]....
        /*00a4*/ 	.word	0x000014c0


	//----- nvinfo : EIATTR_VRC_CTA_INIT_COUNT
	.align		4
.L_21:
        /*00a8*/ 	.byte	0x02, 0x4a
	.zero		1
	.zero		1


	//----- nvinfo : EIATTR_EXIT_INSTR_OFFSETS
	.align		4
        /*00ac*/ 	.byte	0x04, 0x1c
        /*00ae*/ 	.short	(.L_23 - .L_22)


	//   ....[0]....
.L_22:
        /*00b0*/ 	.word	0x000004b0


	//   ....[1]....
        /*00b4*/ 	.word	0x00001090


	//   ....[2]....
        /*00b8*/ 	.word	0x00001400


	//----- nvinfo : EIATTR_CRS_STACK_SIZE
	.align		4
.L_23:
        /*00bc*/ 	.byte	0x04, 0x1e
        /*00be*/ 	.short	(.L_25 - .L_24)
.L_24:
        /*00c0*/ 	.word	0x00000000


	//----- nvinfo : EIATTR_CBANK_PARAM_SIZE
	.align		4
.L_25:
        /*00c4*/ 	.byte	0x03, 0x19
        /*00c6*/ 	.short	0x0028


	//----- nvinfo : EIATTR_PARAM_CBANK
	.align		4
        /*00c8*/ 	.byte	0x04, 0x0a
        /*00ca*/ 	.short	(.L_27 - .L_26)
	.align		4
.L_26:
        /*00cc*/ 	.word	index@(.nv.constant0._Z24levenshteinKernelShufflePKciS0_iPi)
        /*00d0*/ 	.short	0x0380
        /*00d2*/ 	.short	0x0028


	//----- nvinfo : EIATTR_SW_WAR
	.align		4
.L_27:
        /*00d4*/ 	.byte	0x04, 0x36
        /*00d6*/ 	.short	(.L_29 - .L_28)
.L_28:
        /*00d8*/ 	.word	0x00000008
.L_29:


//--------------------- .nv.callgraph             --------------------------
	.section	.nv.callgraph,"",@"SHT_CUDA_CALLGRAPH"
	.align	4
	.sectionentsize	8
	.align		4
        /*0000*/ 	.word	0x00000000
	.align		4
        /*0004*/ 	.word	0xffffffff
	.align		4
        /*0008*/ 	.word	0x00000000
	.align		4
        /*000c*/ 	.word	0xfffffffe
	.align		4
        /*0010*/ 	.word	0x00000000
	.align		4
        /*0014*/ 	.word	0xfffffffd
	.align		4
        /*0018*/ 	.word	0x00000000
	.align		4
        /*001c*/ 	.word	0xfffffffc


//--------------------- .text._Z24levenshteinKernelShufflePKciS0_iPi --------------------------
	.section	.text._Z24levenshteinKernelShufflePKciS0_iPi,"ax",@progbits
	.align	128
        .global         _Z24levenshteinKernelShufflePKciS0_iPi
        .type           _Z24levenshteinKernelShufflePKciS0_iPi,@function
        .size           _Z24levenshteinKernelShufflePKciS0_iPi,(.L_x_47 - _Z24levenshteinKernelShufflePKciS0_iPi)
        .other          _Z24levenshteinKernelShufflePKciS0_iPi,@"STO_CUDA_ENTRY STV_DEFAULT"
_Z24levenshteinKernelShufflePKciS0_iPi:
.text._Z24levenshteinKernelShufflePKciS0_iPi:
[----:B------:R-:W-:Y:S01]  /*0000*/  LDC R1, c[0x0][0x37c] ;  /* 0x0000df00ff017b82 */ /* 0x000fe20000000800 */
[----:B------:R-:W0:Y:S01]  /*0010*/  S2R R0, SR_TID.X ;  /* 0x0000000000007919 */ /* 0x000e220000002100 */
[----:B------:R-:W1:Y:S01]  /*0020*/  LDCU UR4, c[0x0][0x388] ;  /* 0x00007100ff0477ac */ /* 0x000e620008000800 */
[----:B------:R-:W-:Y:S01]  /*0030*/  BSSY.RECONVERGENT B0, `(.L_x_0) ;  /* 0x0000025000007945 */ /* 0x000fe20003800200 */
[----:B------:R-:W2:Y:S01]  /*0040*/  LDCU.64 UR6, c[0x0][0x358] ;  /* 0x00006b00ff0677ac */ /* 0x000ea20008000a00 */
[----:B------:R-:W3:Y:S01]  /*0050*/  LDCU.64 UR8, c[0x0][0x380] ;  /* 0x00007000ff0877ac */ /* 0x000ee20008000a00 */
[----:B-1----:R-:W-:-:S05]  /*0060*/  IMAD.U32 R7, RZ, RZ, UR4 ;  /* 0x00000004ff077e24 */ /* 0x002fca000f8e00ff */
[----:B0-----:R-:W-:-:S13]  /*0070*/  ISETP.GT.AND P0, PT, R0, R7, PT ;  /* 0x000000070000720c */ /* 0x001fda0003f04270 */
[----:B--23--:R-:W-:Y:S05]  /*0080*/  @P0 BRA `(.L_x_1) ;  /* 0x00000000007c0947 */ /* 0x00cfea0003800000 */
[----:B------:R-:W0:Y:S01]  /*0090*/  LDC R5, c[0x0][0x360] ;  /* 0x0000d800ff057b82 */ /* 0x000e220000000800 */
[C---:B------:R-:W-:Y:S01]  /*00a0*/  ISETP.GE.AND P0, PT, R0.reuse, R7, PT ;  /* 0x000000070000720c */ /* 0x040fe20003f06270 */
[----:B------:R-:W-:Y:S01]  /*00b0*/  BSSY.RECONVERGENT B1, `(.L_x_2) ;  /* 0x000000c000017945 */ /* 0x000fe20003800200 */
[----:B0-----:R-:W-:-:S05]  /*00c0*/  IMAD.IADD R4, R0, 0x1, R5 ;  /* 0x0000000100047824 */ /* 0x001fca00078e0205 */
[----:B------:R-:W-:-:S06]  /*00d0*/  ISETP.GT.AND P1, PT, R4, R7, PT ;  /* 0x000000070400720c */ /* 0x000fcc0003f24270 */
[----:B------:R-:W-:Y:S07]  /*00e0*/  @P0 BRA `(.L_x_3) ;  /* 0x0000000000200947 */ /* 0x000fee0003800000 */
[----:B------:R-:W0:Y:S02]  /*00f0*/  LDCU.64 UR4, c[0x0][0x380] ;  /* 0x00007000ff0477ac */ /* 0x000e240008000a00 */
[----:B0-----:R-:W-:-:S04]  /*0100*/  IADD3 R2, P0, PT, R0, UR4, RZ ;  /* 0x0000000400027c10 */ /* 0x001fc8000ff1e0ff */
[----:B------:R-:W-:-:S06]  /*0110*/  LEA.HI.X.SX32 R3, R0, UR5, 0x1, P0 ;  /* 0x0000000500037c11 */ /* 0x000fcc00080f0eff */
[----:B------:R-:W2:Y:S01]  /*0120*/  LDG.E.U8 R3, desc[UR6][R2.64] ;  /* 0x0000000602037981 */ /* 0x000ea2000c1e1100 */
[----:B------:R-:W0:Y:S01]  /*0130*/  S2UR UR5, SR_CgaCtaId ;  /* 0x00000000000579c3 */ /* 0x000e220000008800 */
[----:B------:R-:W-:Y:S02]  /*0140*/  UMOV UR4, 0x400 ;  /* 0x0000040000047882 */ /* 0x000fe40000000000 */
[----:B0-----:R-:W-:-:S09]  /*0150*/  ULEA UR4, UR5, UR4, 0x18 ;  /* 0x0000000405047291 */ /* 0x001fd2000f8ec0ff */
[----:B--2---:R0:W-:Y:S03]  /*0160*/  STS.U8 [R0+UR4], R3 ;  /* 0x0000000300007988 */ /* 0x0041e60008000004 */
.L_x_3:
[----:B------:R-:W-:Y:S05]  /*0170*/  BSYNC.RECONVERGENT B1 ;  /* 0x0000000000017941 */ /* 0x000fea0003800200 */
.L_x_2:
[----:B------:R-:W-:Y:S05]  /*0180*/  @P1 BRA `(.L_x_1) ;  /* 0x00000000003c1947 */ /* 0x000fea0003800000 */
[----:B------:R-:W1:Y:S02]  /*0190*/  LDC R7, c[0x0][0x388] ;  /* 0x0000e200ff077b82 */ /* 0x000e640000000800 */
.L_x_6:
[----:B-1----:R-:W-:Y:S01]  /*01a0*/  ISETP.GE.AND P0, PT, R4, R7, PT ;  /* 0x000000070400720c */ /* 0x002fe20003f06270 */
[----:B------:R-:W-:-:S12]  /*01b0*/  BSSY.RECONVERGENT B1, `(.L_x_4) ;  /* 0x0000009000017945 */ /* 0x000fd80003800200 */
[----:B------:R-:W-:Y:S05]  /*01c0*/  @P0 BRA `(.L_x_5) ;  /* 0x00000000001c0947 */ /* 0x000fea0003800000 */
[----:B------:R-:W-:-:S04]  /*01d0*/  IADD3 R2, P0, PT, R4, UR8, RZ ;  /* 0x0000000804027c10 */ /* 0x000fc8000ff1e0ff */
[----:B0-----:R-:W-:-:S05]  /*01e0*/  LEA.HI.X.SX32 R3, R4, UR9, 0x1, P0 ;  /* 0x0000000904037c11 */ /* 0x001fca00080f0eff */
[----:B------:R-:W2:Y:S01]  /*01f0*/  LDG.E.U8 R2, desc[UR6][R2.64] ;  /* 0x0000000602027981 */ /* 0x000ea2000c1e1100 */
[----:B------:R-:W0:Y:S01]  /*0200*/  S2UR UR5, SR_CgaCtaId ;  /* 0x00000000000579c3 */ /* 0x000e220000008800 */
[----:B------:R-:W-:Y:S02]  /*0210*/  UMOV UR4, 0x400 ;  /* 0x0000040000047882 */ /* 0x000fe40000000000 */
[----:B0-----:R-:W-:-:S09]  /*0220*/  ULEA UR4, UR5, UR4, 0x18 ;  /* 0x0000000405047291 */ /* 0x001fd2000f8ec0ff */
[----:B--2---:R1:W-:Y:S03]  /*0230*/  STS.U8 [R4+UR4], R2 ;  /* 0x0000000204007988 */ /* 0x0043e60008000004 */
.L_x_5:
[----:B------:R-:W-:Y:S05]  /*0240*/  BSYNC.RECONVERGENT B1 ;  /* 0x0000000000017941 */ /* 0x000fea0003800200 */
.L_x_4:
[----:B-1----:R-:W-:-:S05]  /*0250*/  IMAD.IADD R4, R5, 0x1, R4 ;  /* 0x0000000105047824 */ /* 0x002fca00078e0204 */
[----:B------:R-:W-:-:S13]  /*0260*/  ISETP.GT.AND P0, PT, R4, R7, PT ;  /* 0x000000070400720c */ /* 0x000fda0003f04270 */
[----:B------:R-:W-:Y:S05]  /*0270*/  @!P0 BRA `(.L_x_6) ;  /* 0xfffffffc00c88947 */ /* 0x000fea000383ffff */
.L_x_1:
[----:B------:R-:W-:Y:S05]  /*0280*/  BSYNC.RECONVERGENT B0 ;  /* 0x0000000000007941 */ /* 0x000fea0003800200 */
.L_x_0:
[----:B------:R-:W1:Y:S01]  /*0290*/  LDCU UR4, c[0x0][0x398] ;  /* 0x00007300ff0477ac */ /* 0x000e620008000800 */
[----:B------:R-:W2:Y:S01]  /*02a0*/  S2UR UR5, SR_CgaCtaId ;  /* 0x00000000000579c3 */ /* 0x000ea20000008800 */
[----:B------:R-:W-:Y:S01]  /*02b0*/  BSSY.RECONVERGENT B0, `(.L_x_7) ;  /* 0x0000017000007945 */ /* 0x000fe20003800200 */
[----:B------:R-:W3:Y:S01]  /*02c0*/  LDCU.64 UR8, c[0x0][0x390] ;  /* 0x00007200ff0877ac */ /* 0x000ee20008000a00 */
[----:B-1----:R-:W-:Y:S01]  /*02d0*/  IMAD.U32 R10, RZ, RZ, UR4 ;  /* 0x00000004ff0a7e24 */ /* 0x002fe2000f8e00ff */
[----:B------:R-:W-:-:S04]  /*02e0*/  UMOV UR4, 0x400 ;  /* 0x0000040000047882 */ /* 0x000fc80000000000 */
[----:B------:R-:W-:Y:S01]  /*02f0*/  ISETP.GT.AND P0, PT, R0, R10, PT ;  /* 0x0000000a0000720c */ /* 0x000fe20003f04270 */
[----:B--2---:R-:W-:-:S06]  /*0300*/  ULEA UR4, UR5, UR4, 0x18 ;  /* 0x0000000405047291 */ /* 0x004fcc000f8ec0ff */
[----:B------:R-:W-:-:S06]  /*0310*/  VIADD R4, R7, UR4 ;  /* 0x0000000407047c36 */ /* 0x000fcc0008000000 */
[----:B---3--:R-:W-:Y:S05]  /*0320*/  @P0 BRA `(.L_x_8) ;  /* 0x00000000003c0947 */ /* 0x008fea0003800000 */
[----:B------:R-:W1:Y:S01]  /*0330*/  LDC R6, c[0x0][0x360] ;  /* 0x0000d800ff067b82 */ /* 0x000e620000000800 */
[----:B------:R-:W-:-:S07]  /*0340*/  IMAD.MOV.U32 R5, RZ, RZ, R0 ;  /* 0x000000ffff057224 */ /* 0x000fce00078e0000 */
[----:B------:R-:W2:Y:S02]  /*0350*/  LDC R10, c[0x0][0x398] ;  /* 0x0000e600ff0a7b82 */ /* 0x000ea40000000800 */
.L_x_11:
[----:B--2---:R-:W-:Y:S01]  /*0360*/  ISETP.GE.AND P0, PT, R5, R10, PT ;  /* 0x0000000a0500720c */ /* 0x004fe20003f06270 */
[----:B------:R-:W-:-:S12]  /*0370*/  BSSY.RECONVERGENT B1, `(.L_x_9) ;  /* 0x0000007000017945 */ /* 0x000fd80003800200 */
[----:B------:R-:W-:Y:S05]  /*0380*/  @P0 BRA `(.L_x_10) ;  /* 0x0000000000140947 */ /* 0x000fea0003800000 */
[----:B------:R-:W-:-:S04]  /*0390*/  IADD3 R2, P0, PT, R5, UR8, RZ ;  /* 0x0000000805027c10 */ /* 0x000fc8000ff1e0ff */
[----:B0-----:R-:W-:-:S05]  /*03a0*/  LEA.HI.X.SX32 R3, R5, UR9, 0x1, P0 ;  /* 0x0000000905037c11 */ /* 0x001fca00080f0eff */
[----:B------:R-:W2:Y:S01]  /*03b0*/  LDG.E.U8 R2, desc[UR6][R2.64] ;  /* 0x0000000602027981 */ /* 0x000ea2000c1e1100 */
[----:B------:R-:W-:-:S05]  /*03c0*/  IADD3 R7, PT, PT, R4, R5, RZ ;  /* 0x0000000504077210 */ /* 0x000fca0007ffe0ff */
[----:B--2---:R2:W-:Y:S02]  /*03d0*/  STS.U8 [R7+0x1], R2 ;  /* 0x0000010207007388 */ /* 0x0045e40000000000 */
.L_x_10:
[----:B------:R-:W-:Y:S05]  /*03e0*/  BSYNC.RECONVERGENT B1 ;  /* 0x0000000000017941 */ /* 0x000fea0003800200 */
.L_x_9:
[----:B-1----:R-:W-:-:S05]  /*03f0*/  IMAD.IADD R5, R6, 0x1, R5 ;  /* 0x0000000106057824 */ /* 0x002fca00078e0205 */
[----:B------:R-:W-:-:S13]  /*0400*/  ISETP.GT.AND P0, PT, R5, R10, PT ;  /* 0x0000000a0500720c */ /* 0x000fda0003f04270 */
[----:B------:R-:W-:Y:S05]  /*0410*/  @!P0 BRA `(.L_x_11) ;  /* 0xfffffffc00d08947 */ /* 0x000fea000383ffff */
.L_x_8:
[----:B------:R-:W-:Y:S05]  /*0420*/  BSYNC.RECONVERGENT B0 ;  /* 0x0000000000007941 */ /* 0x000fea0003800200 */
.L_x_7:
[----:B------:R-:W1:Y:S08]  /*0430*/  LDC R5, c[0x0][0x388] ;  /* 0x0000e200ff057b82 */ /* 0x000e700000000800 */
[----:B------:R-:W-:Y:S01]  /*0440*/  BAR.SYNC.DEFER_BLOCKING 0x0 ;  /* 0x0000000000007b1d */ /* 0x000fe20000010000 */
[----:B------:R-:W-:Y:S02]  /*0450*/  ISETP.GE.AND P0, PT, R10, 0x1, PT ;  /* 0x000000010a00780c */ /* 0x000fe40003f06270 */
[----:B-1----:R-:W-:-:S13]  /*0460*/  ISETP.GT.AND P1, PT, R0, R5, PT ;  /* 0x000000050000720c */ /* 0x002fda0003f24270 */
[----:B0-2---:R-:W0:Y:S02]  /*0470*/  @!P1 LDC.64 R2, c[0x0][0x3a0] ;  /* 0x0000e800ff029b82 */ /* 0x005e240000000a00 */
[----:B0-----:R-:W-:-:S05]  /*0480*/  @!P1 IMAD.WIDE.U32 R2, R0, 0x4, R2 ;  /* 0x0000000400029825 */ /* 0x001fca00078e0002 */
[----:B------:R0:W-:Y:S01]  /*0490*/  @!P1 STG.E desc[UR6][R2.64], R0 ;  /* 0x0000000002009986 */ /* 0x0001e2000c101906 */
[----:B------:R-:W-:Y:S06]  /*04a0*/  BAR.SYNC.DEFER_BLOCKING 0x0 ;  /* 0x0000000000007b1d */ /* 0x000fec0000010000 */
[----:B------:R-:W-:Y:S05]  /*04b0*/  @!P0 EXIT ;  /* 0x000000000000894d */ /* 0x000fea0003800000 */
[----:B------:R-:W-:Y:S01]  /*04c0*/  ISETP.GE.U32.AND P0, PT, R10, 0x4, PT ;  /* 0x000000040a00780c */ /* 0x000fe20003f06070 */
[----:B------:R-:W1:Y:S01]  /*04d0*/  LDCU UR8, c[0x0][0x388] ;  /* 0x00007100ff0877ac */ /* 0x000e620008000800 */
[----:B------:R-:W-:Y:S01]  /*04e0*/  VIADD R5, R5, 0x1 ;  /* 0x0000000105057836 */ /* 0x000fe20000000000 */
[----:B------:R-:W-:Y:S01]  /*04f0*/  LOP3.LUT R16, R0, 0x1f, RZ, 0xc0, !PT ;  /* 0x0000001f00107812 */ /* 0x000fe200078ec0ff */
[----:B------:R-:W-:Y:S01]  /*0500*/  IMAD.MOV.U32 R8, RZ, RZ, 0x1 ;  /* 0x00000001ff087424 */ /* 0x000fe200078e00ff */
[----:B------:R-:W2:Y:S01]  /*0510*/  LDCU UR5, c[0x0][0x388] ;  /* 0x00007100ff0577ac */ /* 0x000ea20008000800 */
[----:B------:R-:W-:-:S07]  /*0520*/  LOP3.LUT R6, R10, 0x3, RZ, 0xc0, !PT ;  /* 0x000000030a067812 */ /* 0x000fce00078ec0ff */
[----:B------:R-:W-:Y:S05]  /*0530*/  @!P0 BRA `(.L_x_12) ;  /* 0x0000000800d08947 */ /* 0x000fea0003800000 */
[----:B0-----:R-:W0:Y:S01]  /*0540*/  LDC.64 R2, c[0x0][0x3a0] ;  /* 0x0000e800ff027b82 */ /* 0x001e220000000a00 */
[----:B------:R-:W-:Y:S01]  /*0550*/  ISETP.NE.AND P1, PT, R0, RZ, PT ;  /* 0x000000ff0000720c */ /* 0x000fe20003f25270 */
[----:B------:R-:W-:Y:S01]  /*0560*/  IMAD.MOV.U32 R8, RZ, RZ, 0x1 ;  /* 0x00000001ff087424 */ /* 0x000fe200078e00ff */
[----:B------:R-:W-:-:S11]  /*0570*/  LOP3.LUT R7, R10, 0x7ffffffc, RZ, 0xc0, !PT ;  /* 0x7ffffffc0a077812 */ /* 0x000fd600078ec0ff */
.L_x_35:
[----:B---3--:R-:W3:Y:S01]  /*0580*/  @!P1 LDC.64 R10, c[0x0][0x3a0] ;  /* 0x0000e800ff0a9b82 */ /* 0x008ee20000000a00 */
[----:B--2---:R-:W-:Y:S01]  /*0590*/  ISETP.GT.AND P0, PT, R0, UR5, PT ;  /* 0x0000000500007c0c */ /* 0x004fe2000bf04270 */
[----:B------:R-:W-:-:S04]  /*05a0*/  @!P1 IMAD R9, R8, R5, RZ ;  /* 0x0000000508099224 */ /* 0x000fc800078e02ff */
[----:B---3--:R-:W-:-:S04]  /*05b0*/  @!P1 IMAD.WIDE R10, R9, 0x4, R10 ;  /* 0x00000004090a9825 */ /* 0x008fc800078e020a */
[----:B------:R-:W-:Y:S01]  /*05c0*/  IMAD.IADD R9, R4, 0x1, R8 ;  /* 0x0000000104097824 */ /* 0x000fe200078e0208 */
[----:B------:R2:W-:Y:S01]  /*05d0*/  @!P1 STG.E desc[UR6][R10.64], R8 ;  /* 0x000000080a009986 */ /* 0x0005e2000c101906 */
[----:B------:R-:W-:Y:S06]  /*05e0*/  BAR.SYNC.DEFER_BLOCKING 0x0 ;  /* 0x0000000000007b1d */ /* 0x000fec0000010000 */
[----:B----4-:R-:W-:Y:S05]  /*05f0*/  @P0 BRA `(.L_x_13) ;  /* 0x0000000000900947 */ /* 0x010fea0003800000 */
[----:B--2---:R-:W-:-:S04]  /*0600*/  VIADD R10, R8, 0xffffffff ;  /* 0xffffffff080a7836 */ /* 0x004fc80000000000 */
[----:B------:R-:W-:-:S04]  /*0610*/  IMAD R11, R10, R5, R0 ;  /* 0x000000050a0b7224 */ /* 0x000fc800078e0200 */
[----:B0-----:R-:W-:-:S05]  /*0620*/  IMAD.WIDE R10, R11, 0x4, R2 ;  /* 0x000000040b0a7825 */ /* 0x001fca00078e0202 */
[----:B------:R0:W5:Y:S01]  /*0630*/  LDG.E R14, desc[UR6][R10.64] ;  /* 0x000000060a0e7981 */ /* 0x000162000c1e1900 */
[----:B------:R-:W-:Y:S01]  /*0640*/  ISETP.NE.AND P2, PT, R0, RZ, PT ;  /* 0x000000ff0000720c */ /* 0x000fe20003f45270 */
[----:B------:R-:W-:Y:S01]  /*0650*/  BSSY B0, `(.L_x_14) ;  /* 0x000000e000007945 */ /* 0x000fe20003800000 */
[----:B------:R-:W-:Y:S01]  /*0660*/  MOV R15, 0xffffffff ;  /* 0xffffffff000f7802 */ /* 0x000fe20000000f00 */
[----:B------:R-:W-:-:S10]  /*0670*/  IMAD.MOV.U32 R17, RZ, RZ, RZ ;  /* 0x000000ffff117224 */ /* 0x000fd400078e00ff */
[----:B0-----:R-:W-:Y:S05]  /*0680*/  @!P2 BRA `(.L_x_15) ;  /* 0x000000000028a947 */ /* 0x001fea0003800000 */
[----:B------:R-:W-:Y:S01]  /*0690*/  ISETP.NE.AND P1, PT, R16, RZ, PT ;  /* 0x000000ff1000720c */ /* 0x000fe20003f25270 */
[----:B------:R-:W-:-:S12]  /*06a0*/  BSSY B1, `(.L_x_16) ;  /* 0x0000007000017945 */ /* 0x000fd80003800000 */
[----:B------:R-:W-:Y:S05]  /*06b0*/  @!P1 BRA `(.L_x_17) ;  /* 0x0000000000109947 */ /* 0x000fea0003800000 */
[----:B------:R-:W-:-:S03]  /*06c0*/  UMOV UR9, 0xffffffff ;  /* 0xffffffff00097882 */ /* 0x000fc60000000000 */
[----:B------:R-:W-:Y:S05]  /*06d0*/  BRA.DIV UR9, `(.L_x_18) ;  /* 0x0000000e094c7947 */ /* 0x000fea000b800000 */
[----:B-----5:R2:W3:Y:S01]  /*06e0*/  SHFL.UP PT, R17, R14, 0x1, RZ ;  /* 0x042000000e117989 */ /* 0x0204e200000e00ff */
[----:B------:R-:W-:Y:S05]  /*06f0*/  BRA `(.L_x_19) ;  /* 0x0000000000047947 */ /* 0x000fea0003800000 */
.L_x_17:
[----:B------:R0:W5:Y:S02]  /*0700*/  LDG.E R17, desc[UR6][R10.64+-0x4] ;  /* 0xfffffc060a117981 */ /* 0x000164000c1e1900 */
.L_x_19:
[----:B-1----:R-:W-:Y:S05]  /*0710*/  BSYNC B1 ;  /* 0x0000000000017941 */ /* 0x002fea0003800000 */
.L_x_16:
[----:B------:R4:W1:Y:S02]  /*0720*/  LDS.S8 R15, [R0+UR4+-0x1] ;  /* 0xffffff04000f7984 */ /* 0x0008640008000200 */
.L_x_15:
[----:B-1----:R-:W-:Y:S05]  /*0730*/  BSYNC B0 ;  /* 0x0000000000007941 */ /* 0x002fea0003800000 */
.L_x_14:
[----:B------:R-:W1:Y:S01]  /*0740*/  @P2 LDC.64 R12, c[0x0][0x3a0] ;  /* 0x0000e800ff0c2b82 */ /* 0x000e620000000a00 */
[----:B------:R-:W-:-:S05]  /*0750*/  @P2 IMAD R19, R8, R5, RZ ;  /* 0x0000000508132224 */ /* 0x000fca00078e02ff */
[----:B------:R-:W-:-:S04]  /*0760*/  @P2 IADD3 R18, P1, PT, R19, R0, RZ ;  /* 0x0000000013122210 */ /* 0x000fc80007f3e0ff */
[----:B------:R-:W-:Y:S02]  /*0770*/  @P2 LEA.HI.X.SX32 R19, R19, RZ, 0x1, P1 ;  /* 0x000000ff13132211 */ /* 0x000fe400008f0eff */
[----:B-1----:R-:W-:-:S04]  /*0780*/  @P2 LEA R12, P1, R18, R12, 0x2 ;  /* 0x0000000c120c2211 */ /* 0x002fc800078210ff */
[----:B------:R-:W-:Y:S01]  /*0790*/  @P2 LEA.HI.X R13, R18, R13, R19, 0x2, P1 ;  /* 0x0000000d120d2211 */ /* 0x000fe200008f1413 */
[----:B------:R-:W-:Y:S01]  /*07a0*/  IMAD.MOV.U32 R19, RZ, RZ, R8 ;  /* 0x000000ffff137224 */ /* 0x000fe200078e0008 */
[----:B------:R-:W1:Y:S05]  /*07b0*/  LDS.S8 R18, [R9] ;  /* 0x0000000009127984 */ /* 0x000e6a0000000200 */
[----:B------:R-:W2:Y:S01]  /*07c0*/  @P2 LDG.E R19, desc[UR6][R12.64+-0x4] ;  /* 0xfffffc060c132981 */ /* 0x000ea2000c1e1900 */
[----:B0-----:R-:W-:Y:S01]  /*07d0*/  IMAD.WIDE R10, R5, 0x4, R10 ;  /* 0x00000004050a7825 */ /* 0x001fe200078e020a */
[----:B-1----:R-:W-:-:S03]  /*07e0*/  ISETP.NE.AND P1, PT, R15, R18, PT ;  /* 0x000000120f00720c */ /* 0x002fc60003f25270 */
[----:B---3-5:R-:W-:-:S10]  /*07f0*/  VIADD R18, R17, 0x1 ;  /* 0x0000000111127836 */ /* 0x028fd40000000000 */
[----:B------:R-:W-:-:S05]  /*0800*/  @!P1 IMAD.MOV R18, RZ, RZ, R17 ;  /* 0x000000ffff129224 */ /* 0x000fca00078e0211 */
[----:B--2---:R-:W-:-:S04]  /*0810*/  VIADDMNMX R15, R19, 0x1, R18, PT ;  /* 0x00000001130f7846 */ /* 0x004fc80003800112 */
[----:B------:R-:W-:-:S05]  /*0820*/  VIADDMNMX R15, R14, 0x1, R15, PT ;  /* 0x000000010e0f7846 */ /* 0x000fca000380010f */
[----:B------:R3:W-:Y:S02]  /*0830*/  STG.E desc[UR6][R10.64], R15 ;  /* 0x0000000f0a007986 */ /* 0x0007e4000c101906 */
.L_x_13:
[----:B------:R-:W-:Y:S01]  /*0840*/  ISETP.NE.AND P1, PT, R0, RZ, PT ;  /* 0x000000ff0000720c */ /* 0x000fe20003f25270 */
[----:B------:R-:W-:Y:S05]  /*0850*/  WARPSYNC.ALL ;  /* 0x0000000000007948 */ /* 0x000fea0003800000 */
[----:B------:R-:W-:Y:S01]  /*0860*/  BAR.SYNC.DEFER_BLOCKING 0x0 ;  /* 0x0000000000007b1d */ /* 0x000fe20000010000 */
[----:B------:R-:W-:-:S07]  /*0870*/  VIADD R12, R8, 0x1 ;  /* 0x00000001080c7836 */ /* 0x000fce0000000000 */
[----:B--23--:R-:W2:Y:S01]  /*0880*/  @!P1 LDC.64 R10, c[0x0][0x3a0] ;  /* 0x0000e800ff0a9b82 */ /* 0x00cea20000000a00 */
[----:B------:R-:W-:-:S04]  /*0890*/  @!P1 IMAD R13, R12, R5, RZ ;  /* 0x000000050c0d9224 */ /* 0x000fc800078e02ff */
[----:B--2---:R-:W-:-:S05]  /*08a0*/  @!P1 IMAD.WIDE R10, R13, 0x4, R10 ;  /* 0x000000040d0a9825 */ /* 0x004fca00078e020a */
[----:B------:R2:W-:Y:S01]  /*08b0*/  @!P1 STG.E desc[UR6][R10.64], R12 ;  /* 0x0000000c0a009986 */ /* 0x0005e2000c101906 */
[----:B------:R-:W-:Y:S06]  /*08c0*/  BAR.SYNC.DEFER_BLOCKING 0x0 ;  /* 0x0000000000007b1d */ /* 0x000fec0000010000 */
[----:B------:R-:W-:Y:S05]  /*08d0*/  @P0 BRA `(.L_x_20) ;  /* 0x0000000000840947 */ /* 0x000fea0003800000 */
[----:B------:R-:W-:-:S04]  /*08e0*/  IMAD R19, R8, R5, RZ ;  /* 0x0000000508137224 */ /* 0x000fc800078e02ff */
[----:B--2---:R-:W-:-:S04]  /*08f0*/  IMAD.IADD R11, R19, 0x1, R0 ;  /* 0x00000001130b7824 */ /* 0x004fc800078e0200 */
[----:B0-----:R-:W-:-:S05]  /*0900*/  IMAD.WIDE R10, R11, 0x4, R2 ;  /* 0x000000040b0a7825 */ /* 0x001fca00078e0202 */
[----:B------:R0:W5:Y:S01]  /*0910*/  LDG.E R13, desc[UR6][R10.64] ;  /* 0x000000060a0d7981 */ /* 0x000162000c1e1900 */
[----:B------:R-:W-:Y:S01]  /*0920*/  ISETP.NE.AND P2, PT, R0, RZ, PT ;  /* 0x000000ff0000720c */ /* 0x000fe20003f45270 */
[----:B------:R-:W-:Y:S01]  /*0930*/  BSSY.RECONVERGENT B0, `(.L_x_21) ;  /* 0x000000b000007945 */ /* 0x000fe20003800200 */
[----:B------:R-:W-:Y:S01]  /*0940*/  MOV R17, 0xffffffff ;  /* 0xffffffff00117802 */ /* 0x000fe20000000f00 */
[----:B------:R-:W-:-:S10]  /*0950*/  IMAD.MOV.U32 R18, RZ, RZ, RZ ;  /* 0x000000ffff127224 */ /* 0x000fd400078e00ff */
[----:B0-----:R-:W-:Y:S05]  /*0960*/  @!P2 BRA `(.L_x_22) ;  /* 0x00000000001ca947 */ /* 0x001fea0003800000 */
[----:B------:R-:W-:-:S13]  /*0970*/  ISETP.NE.AND P3, PT, R16, RZ, PT ;  /* 0x000000ff1000720c */ /* 0x000fda0003f65270 */
[----:B------:R-:W-:Y:S05]  /*0980*/  @!P3 BRA `(.L_x_23) ;  /* 0x00000000000cb947 */ /* 0x000fea0003800000 */
[----:B------:R-:W-:Y:S05]  /*0990*/  WARPSYNC.ALL ;  /* 0x0000000000007948 */ /* 0x000fea0003800000 */
[----:B-----5:R0:W2:Y:S01]  /*09a0*/  SHFL.UP PT, R18, R13, 0x1, RZ ;  /* 0x042000000d127989 */ /* 0x0200a200000e00ff */
[----:B------:R-:W-:Y:S05]  /*09b0*/  BRA `(.L_x_24) ;  /* 0x0000000000047947 */ /* 0x000fea0003800000 */
.L_x_23:
[----:B------:R3:W5:Y:S02]  /*09c0*/  LDG.E R18, desc[UR6][R10.64+-0x4] ;  /* 0xfffffc060a127981 */ /* 0x000764000c1e1900 */
.L_x_24:
[----:B------:R0:W0:Y:S02]  /*09d0*/  LDS.S8 R17, [R0+UR4+-0x1] ;  /* 0xffffff0400117984 */ /* 0x0000240008000200 */
.L_x_22:
[----:B-1----:R-:W-:Y:S05]  /*09e0*/  BSYNC.RECONVERGENT B0 ;  /* 0x0000000000007941 */ /* 0x002fea0003800200 */
.L_x_21:
[----:B------:R-:W1:Y:S01]  /*09f0*/  @P2 LDC.64 R14, c[0x0][0x3a0] ;  /* 0x0000e800ff0e2b82 */ /* 0x000e620000000a00 */
[----:B------:R-:W-:-:S05]  /*0a00*/  @P2 IMAD.IADD R19, R19, 0x1, R5 ;  /* 0x0000000113132824 */ /* 0x000fca00078e0205 */
[----:B------:R-:W-:-:S04]  /*0a10*/  @P2 IADD3 R20, P3, PT, R19, R0, RZ ;  /* 0x0000000013142210 */ /* 0x000fc80007f7e0ff */
[----:B------:R-:W-:Y:S02]  /*0a20*/  @P2 LEA.HI.X.SX32 R19, R19, RZ, 0x1, P3 ;  /* 0x000000ff13132211 */ /* 0x000fe400018f0eff */
[----:B-1----:R-:W-:-:S04]  /*0a30*/  @P2 LEA R14, P3, R20, R14, 0x2 ;  /* 0x0000000e140e2211 */ /* 0x002fc800078610ff */
[----:B------:R-:W-:Y:S01]  /*0a40*/  @P2 LEA.HI.X R15, R20, R15, R19, 0x2, P3 ;  /* 0x0000000f140f2211 */ /* 0x000fe200018f1413 */
[----:B------:R-:W-:Y:S01]  /*0a50*/  IMAD.MOV.U32 R19, RZ, RZ, R12 ;  /* 0x000000ffff137224 */ /* 0x000fe200078e000c */
[----:B------:R-:W0:Y:S05]  /*0a60*/  LDS.S8 R20, [R9+0x1] ;  /* 0x0000010009147984 */ /* 0x000e2a0000000200 */
[----:B------:R-:W4:Y:S01]  /*0a70*/  @P2 LDG.E R19, desc[UR6][R14.64+-0x4] ;  /* 0xfffffc060e132981 */ /* 0x000f22000c1e1900 */
[----:B---3--:R-:W-:Y:S01]  /*0a80*/  IMAD.WIDE R10, R5, 0x4, R10 ;  /* 0x00000004050a7825 */ /* 0x008fe200078e020a */
[----:B0-----:R-:W-:-:S03]  /*0a90*/  ISETP.NE.AND P2, PT, R17, R20, PT ;  /* 0x000000141100720c */ /* 0x001fc60003f45270 */
[----:B--2--5:R-:W-:-:S10]  /*0aa0*/  VIADD R20, R18, 0x1 ;  /* 0x0000000112147836 */ /* 0x024fd40000000000 */
[----:B------:R-:W-:-:S05]  /*0ab0*/  @!P2 IMAD.MOV R20, RZ, RZ, R18 ;  /* 0x000000ffff14a224 */ /* 0x000fca00078e0212 */
[----:B----4-:R-:W-:-:S04]  /*0ac0*/  VIADDMNMX R20, R19, 0x1, R20, PT ;  /* 0x0000000113147846 */ /* 0x010fc80003800114 */
[----:B------:R-:W-:-:S05]  /*0ad0*/  VIADDMNMX R13, R13, 0x1, R20, PT ;  /* 0x000000010d0d7846 */ /* 0x000fca0003800114 */
[----:B------:R3:W-:Y:S02]  /*0ae0*/  STG.E desc[UR6][R10.64], R13 ;  /* 0x0000000d0a007986 */ /* 0x0007e4000c101906 */
.L_x_20:
[----:B------:R-:W5:Y:S01]  /*0af0*/  @!P1 LDC.64 R14, c[0x0][0x3a0] ;  /* 0x0000e800ff0e9b82 */ /* 0x000f620000000a00 */
[----:B------:R-:W-:Y:S05]  /*0b00*/  WARPSYNC.ALL ;  /* 0x0000000000007948 */ /* 0x000fea0003800000 */
[----:B--23--:R-:W-:-:S05]  /*0b10*/  IADD3 R10, PT, PT, R8, 0x2, RZ ;  /* 0x00000002080a7810 */ /* 0x00cfca0007ffe0ff */
[----:B------:R-:W-:-:S04]  /*0b20*/  @!P1 IMAD R11, R10, R5, RZ ;  /* 0x000000050a0b9224 */ /* 0x000fc800078e02ff */
[----:B-----5:R-:W-:Y:S01]  /*0b30*/  @!P1 IMAD.WIDE R14, R11, 0x4, R14 ;  /* 0x000000040b0e9825 */ /* 0x020fe200078e020e */
[----:B------:R-:W-:Y:S06]  /*0b40*/  BAR.SYNC.DEFER_BLOCKING 0x0 ;  /* 0x0000000000007b1d */ /* 0x000fec0000010000 */
[----:B------:R2:W-:Y:S02]  /*0b50*/  @!P1 STG.E desc[UR6][R14.64], R10 ;  /* 0x0000000a0e009986 */ /* 0x0005e4000c101906 */
[----:B------:R-:W-:Y:S06]  /*0b60*/  BAR.SYNC.DEFER_BLOCKING 0x0 ;  /* 0x0000000000007b1d */ /* 0x000fec0000010000 */
[----:B------:R-:W-:Y:S05]  /*0b70*/  @P0 BRA `(.L_x_25) ;  /* 0x0000000000840947 */ /* 0x000fea0003800000 */
[----:B------:R-:W-:-:S04]  /*0b80*/  IMAD R19, R12, R5, RZ ;  /* 0x000000050c137224 */ /* 0x000fc800078e02ff */
[----:B------:R-:W-:-:S04]  /*0b90*/  IMAD.IADD R13, R19, 0x1, R0 ;  /* 0x00000001130d7824 */ /* 0x000fc800078e0200 */
[----:B0-----:R-:W-:-:S05]  /*0ba0*/  IMAD.WIDE R12, R13, 0x4, R2 ;  /* 0x000000040d0c7825 */ /* 0x001fca00078e0202 */
[----:B------:R0:W5:Y:S01]  /*0bb0*/  LDG.E R11, desc[UR6][R12.64] ;  /* 0x000000060c0b7981 */ /* 0x000162000c1e1900 */
[----:B------:R-:W-:Y:S01]  /*0bc0*/  ISETP.NE.AND P2, PT, R0, RZ, PT ;  /* 0x000000ff0000720c */ /* 0x000fe20003f45270 */
[----:B------:R-:W-:Y:S01]  /*0bd0*/  BSSY.RECONVERGENT B0, `(.L_x_26) ;  /* 0x000000b000007945 */ /* 0x000fe20003800200 */
[----:B------:R-:W-:Y:S02]  /*0be0*/  IMAD.MOV.U32 R17, RZ, RZ, -0x1 ;  /* 0xffffffffff117424 */ /* 0x000fe400078e00ff */
[----:B------:R-:W-:-:S09]  /*0bf0*/  IMAD.MOV.U32 R18, RZ, RZ, RZ ;  /* 0x000000ffff127224 */ /* 0x000fd200078e00ff */
[----:B0-----:R-:W-:Y:S05]  /*0c00*/  @!P2 BRA `(.L_x_27) ;  /* 0x00000000001ca947 */ /* 0x001fea0003800000 */
[----:B------:R-:W-:-:S13]  /*0c10*/  ISETP.NE.AND P3, PT, R16, RZ, PT ;  /* 0x000000ff1000720c */ /* 0x000fda0003f65270 */
[----:B------:R-:W-:Y:S05]  /*0c20*/  @!P3 BRA `(.L_x_28) ;  /* 0x00000000000cb947 */ /* 0x000fea0003800000 */
[----:B------:R-:W-:Y:S05]  /*0c30*/  WARPSYNC.ALL ;  /* 0x0000000000007948 */ /* 0x000fea0003800000 */
[----:B-----5:R0:W3:Y:S01]  /*0c40*/  SHFL.UP PT, R18, R11, 0x1, RZ ;  /* 0x042000000b127989 */ /* 0x0200e200000e00ff */
[----:B------:R-:W-:Y:S05]  /*0c50*/  BRA `(.L_x_29) ;  /* 0x0000000000047947 */ /* 0x000fea0003800000 */
.L_x_28:
[----:B------:R0:W5:Y:S02]  /*0c60*/  LDG.E R18, desc[UR6][R12.64+-0x4] ;  /* 0xfffffc060c127981 */ /* 0x000164000c1e1900 */
.L_x_29:
[----:B------:R0:W0:Y:S02]  /*0c70*/  LDS.S8 R17, [R0+UR4+-0x1] ;  /* 0xffffff0400117984 */ /* 0x0000240008000200 */
.L_x_27:
[----:B-1----:R-:W-:Y:S05]  /*0c80*/  BSYNC.RECONVERGENT B0 ;  /* 0x0000000000007941 */ /* 0x002fea0003800200 */
.L_x_26:
[----:B--2---:R-:W1:Y:S01]  /*0c90*/  @P2 LDC.64 R14, c[0x0][0x3a0] ;  /* 0x0000e800ff0e2b82 */ /* 0x004e620000000a00 */
[----:B------:R-:W-:-:S05]  /*0ca0*/  @P2 IMAD.IADD R19, R19, 0x1, R5 ;  /* 0x0000000113132824 */ /* 0x000fca00078e0205 */
[----:B------:R-:W-:-:S04]  /*0cb0*/  @P2 IADD3 R20, P3, PT, R19, R0, RZ ;  /* 0x0000000013142210 */ /* 0x000fc80007f7e0ff */
[----:B------:R-:W-:Y:S02]  /*0cc0*/  @P2 LEA.HI.X.SX32 R19, R19, RZ, 0x1, P3 ;  /* 0x000000ff13132211 */ /* 0x000fe400018f0eff */
[----:B-1----:R-:W-:-:S04]  /*0cd0*/  @P2 LEA R14, P3, R20, R14, 0x2 ;  /* 0x0000000e140e2211 */ /* 0x002fc800078610ff */
[----:B------:R-:W-:Y:S01]  /*0ce0*/  @P2 LEA.HI.X R15, R20, R15, R19, 0x2, P3 ;  /* 0x0000000f140f2211 */ /* 0x000fe200018f1413 */
[----:B------:R-:W-:Y:S01]  /*0cf0*/  IMAD.MOV.U32 R19, RZ, RZ, R10 ;  /* 0x000000ffff137224 */ /* 0x000fe200078e000a */
[----:B------:R-:W1:Y:S05]  /*0d00*/  LDS.S8 R20, [R9+0x2] ;  /* 0x0000020009147984 */ /* 0x000e6a0000000200 */
[----:B------:R-:W2:Y:S01]  /*0d10*/  @P2 LDG.E R19, desc[UR6][R14.64+-0x4] ;  /* 0xfffffc060e132981 */ /* 0x000ea2000c1e1900 */
[----:B0-----:R-:W-:Y:S01]  /*0d20*/  IMAD.WIDE R12, R5, 0x4, R12 ;  /* 0x00000004050c7825 */ /* 0x001fe200078e020c */
[----:B-1----:R-:W-:Y:S02]  /*0d30*/  ISETP.NE.AND P2, PT, R17, R20, PT ;  /* 0x000000141100720c */ /* 0x002fe40003f45270 */
[----:B---3-5:R-:W-:-:S11]  /*0d40*/  IADD3 R20, PT, PT, R18, 0x1, RZ ;  /* 0x0000000112147810 */ /* 0x028fd60007ffe0ff */
[----:B------:R-:W-:-:S05]  /*0d50*/  @!P2 IMAD.MOV R20, RZ, RZ, R18 ;  /* 0x000000ffff14a224 */ /* 0x000fca00078e0212 */
[----:B--2---:R-:W-:-:S04]  /*0d60*/  VIADDMNMX R20, R19, 0x1, R20, PT ;  /* 0x0000000113147846 */ /* 0x004fc80003800114 */
[----:B------:R-:W-:-:S05]  /*0d70*/  VIADDMNMX R11, R11, 0x1, R20, PT ;  /* 0x000000010b0b7846 */ /* 0x000fca0003800114 */
[----:B------:R3:W-:Y:S02]  /*0d80*/  STG.E desc[UR6][R12.64], R11 ;  /* 0x0000000b0c007986 */ /* 0x0007e4000c101906 */
.L_x_25:
[----:B---3--:R-:W3:Y:S01]  /*0d90*/  @!P1 LDC.64 R12, c[0x0][0x3a0] ;  /* 0x0000e800ff0c9b82 */ /* 0x008ee20000000a00 */
[----:B------:R-:W-:Y:S05]  /*0da0*/  WARPSYNC.ALL ;  /* 0x0000000000007948 */ /* 0x000fea0003800000 */
[----:B--2---:R-:W-:-:S04]  /*0db0*/  VIADD R14, R8, 0x3 ;  /* 0x00000003080e7836 */ /* 0x004fc80000000000 */
[----:B------:R-:W-:-:S04]  /*0dc0*/  @!P1 IMAD R11, R14, R5, RZ ;  /* 0x000000050e0b9224 */ /* 0x000fc800078e02ff */
[----:B---3--:R-:W-:Y:S01]  /*0dd0*/  @!P1 IMAD.WIDE R12, R11, 0x4, R12 ;  /* 0x000000040b0c9825 */ /* 0x008fe200078e020c */
        /* <DEDUP_REMOVED lines=18> */
.L_x_33:
[----:B------:R0:W5:Y:S02]  /*0f00*/  LDG.E R18, desc[UR6][R10.64+-0x4] ;  /* 0xfffffc060a127981 */ /* 0x000164000c1e1900 */
.L_x_34:
[----:B------:R0:W0:Y:S02]  /*0f10*/  LDS.S8 R17, [R0+UR4+-0x1] ;  /* 0xffffff0400117984 */ /* 0x0000240008000200 */
.L_x_32:
[----:B-1----:R-:W-:Y:S05]  /*0f20*/  BSYNC.RECONVERGENT B0 ;  /* 0x0000000000007941 */ /* 0x002fea0003800200 */
.L_x_31:
[----:B--2---:R-:W1:Y:S01]  /*0f30*/  @P0 LDC.64 R12, c[0x0][0x3a0] ;  /* 0x0000e800ff0c0b82 */ /* 0x004e620000000a00 */
[----:B------:R-:W-:-:S04]  /*0f40*/  @P0 IADD3 R19, PT, PT, R19, R5, RZ ;  /* 0x0000000513130210 */ /* 0x000fc80007ffe0ff */
        /* <DEDUP_REMOVED lines=14> */
.L_x_30:
[----:B------:R-:W-:Y:S01]  /*1030*/  ISETP.NE.AND P0, PT, R14, R7, PT ;  /* 0x000000070e00720c */ /* 0x000fe20003f05270 */
[----:B------:R-:W-:Y:S05]  /*1040*/  WARPSYNC.ALL ;  /* 0x0000000000007948 */ /* 0x000fea0003800000 */
[----:B------:R-:W-:Y:S01]  /*1050*/  BAR.SYNC.DEFER_BLOCKING 0x0 ;  /* 0x0000000000007b1d */ /* 0x000fe20000010000 */
[----:B------:R-:W-:-:S06]  /*1060*/  VIADD R8, R8, 0x4 ;  /* 0x0000000408087836 */ /* 0x000fcc0000000000 */
[----:B------:R-:W-:Y:S05]  /*1070*/  @P0 BRA `(.L_x_35) ;  /* 0xfffffff400400947 */ /* 0x000fea000383ffff */
.L_x_12:
[----:B------:R-:W-:-:S13]  /*1080*/  ISETP.NE.AND P0, PT, R6, RZ, PT ;  /* 0x000000ff0600720c */ /* 0x000fda0003f05270 */
[----:B-12---:R-:W-:Y:S05]  /*1090*/  @!P0 EXIT ;  /* 0x000000000000894d */ /* 0x006fea0003800000 */
[----:B0-----:R-:W0:Y:S01]  /*10a0*/  LDC.64 R2, c[0x0][0x3a0] ;  /* 0x0000e800ff027b82 */ /* 0x001e220000000a00 */
[----:B------:R-:W-:Y:S01]  /*10b0*/  VIADD R13, R8, 0xffffffff ;  /* 0xffffffff080d7836 */ /* 0x000fe20000000000 */
[----:B------:R-:W-:Y:S01]  /*10c0*/  IADD3 R9, PT, PT, -R6, RZ, RZ ;  /* 0x000000ff06097210 */ /* 0x000fe20007ffe1ff */
[-C--:B------:R-:W-:Y:S02]  /*10d0*/  IMAD R12, R8, R5.reuse, RZ ;  /* 0x00000005080c7224 */ /* 0x080fe400078e02ff */
[----:B------:R-:W-:-:S07]  /*10e0*/  IMAD R13, R13, R5, R0 ;  /* 0x000000050d0d7224 */ /* 0x000fce00078e0200 */
.L_x_43:
[C---:B------:R-:W-:Y:S01]  /*10f0*/  ISETP.NE.AND P0, PT, R0.reuse, RZ, PT ;  /* 0x000000ff0000720c */ /* 0x040fe20003f05270 */
[----:B------:R-:W-:Y:S01]  /*1100*/  VIADD R9, R9, 0x1 ;  /* 0x0000000109097836 */ /* 0x000fe20000000000 */
[----:B------:R-:W-:-:S11]  /*1110*/  ISETP.GT.AND P1, PT, R0, UR8, PT ;  /* 0x0000000800007c0c */ /* 0x000fd6000bf24270 */
[----:B--2---:R-:W1:Y:S02]  /*1120*/  @!P0 LDC.64 R6, c[0x0][0x3a0] ;  /* 0x0000e800ff068b82 */ /* 0x004e640000000a00 */
[----:B-1----:R-:W-:-:S05]  /*1130*/  @!P0 IMAD.WIDE R6, R12, 0x4, R6 ;  /* 0x000000040c068825 */ /* 0x002fca00078e0206 */
[----:B------:R1:W-:Y:S01]  /*1140*/  @!P0 STG.E desc[UR6][R6.64], R8 ;  /* 0x0000000806008986 */ /* 0x0003e2000c101906 */
[----:B------:R-:W-:Y:S01]  /*1150*/  BAR.SYNC.DEFER_BLOCKING 0x0 ;  /* 0x0000000000007b1d */ /* 0x000fe20000010000 */
[----:B------:R-:W-:-:S05]  /*1160*/  ISETP.NE.AND P0, PT, R9, RZ, PT ;  /* 0x000000ff0900720c */ /* 0x000fca0003f05270 */
[----:B---3--:R-:W-:Y:S08]  /*1170*/  @P1 BRA `(.L_x_36) ;  /* 0x0000000000881947 */ /* 0x008ff00003800000 */
[----:B01----:R-:W-:-:S05]  /*1180*/  IMAD.WIDE R6, R13, 0x4, R2 ;  /* 0x000000040d067825 */ /* 0x003fca00078e0202 */
[----:B------:R0:W5:Y:S01]  /*1190*/  LDG.E R14, desc[UR6][R6.64] ;  /* 0x00000006060e7981 */ /* 0x000162000c1e1900 */
[----:B------:R-:W-:Y:S01]  /*11a0*/  ISETP.NE.AND P2, PT, R0, RZ, PT ;  /* 0x000000ff0000720c */ /* 0x000fe20003f45270 */
[----:B------:R-:W-:Y:S01]  /*11b0*/  BSSY B0, `(.L_x_37) ;  /* 0x000000e000007945 */ /* 0x000fe20003800000 */
[----:B---3--:R-:W-:Y:S02]  /*11c0*/  IMAD.MOV.U32 R15, RZ, RZ, -0x1 ;  /* 0xffffffffff0f7424 */ /* 0x008fe400078e00ff */
[----:B------:R-:W-:-:S09]  /*11d0*/  IMAD.MOV.U32 R17, RZ, RZ, RZ ;  /* 0x000000ffff117224 */ /* 0x000fd200078e00ff */
[----:B0-----:R-:W-:Y:S05]  /*11e0*/  @!P2 BRA `(.L_x_38) ;  /* 0x000000000028a947 */ /* 0x001fea0003800000 */
[----:B------:R-:W-:Y:S01]  /*11f0*/  ISETP.NE.AND P1, PT, R16, RZ, PT ;  /* 0x000000ff1000720c */ /* 0x000fe20003f25270 */
[----:B------:R-:W-:-:S12]  /*1200*/  BSSY B1, `(.L_x_39) ;  /* 0x0000007000017945 */ /* 0x000fd80003800000 */
[----:B------:R-:W-:Y:S05]  /*1210*/  @!P1 BRA `(.L_x_40) ;  /* 0x0000000000109947 */ /* 0x000fea0003800000 */
[----:B------:R-:W-:-:S03]  /*1220*/  UMOV UR9, 0xffffffff ;  /* 0xffffffff00097882 */ /* 0x000fc60000000000 */
[----:B------:R-:W-:Y:S05]  /*1230*/  BRA.DIV UR9, `(.L_x_41) ;  /* 0x0000000209907947 */ /* 0x000fea000b800000 */
[----:B-----5:R1:W2:Y:S01]  /*1240*/  SHFL.UP PT, R17, R14, 0x1, RZ ;  /* 0x042000000e117989 */ /* 0x0202a200000e00ff */
[----:B------:R-:W-:Y:S05]  /*1250*/  BRA `(.L_x_42) ;  /* 0x0000000000047947 */ /* 0x000fea0003800000 */
.L_x_40:
[----:B------:R0:W5:Y:S02]  /*1260*/  LDG.E R17, desc[UR6][R6.64+-0x4] ;  /* 0xfffffc0606117981 */ /* 0x000164000c1e1900 */
.L_x_42:
[----:B------:R-:W-:Y:S05]  /*1270*/  BSYNC B1 ;  /* 0x0000000000017941 */ /* 0x000fea0003800000 */
.L_x_39:
[----:B------:R3:W0:Y:S02]  /*1280*/  LDS.S8 R15, [R0+UR4+-0x1] ;  /* 0xffffff04000f7984 */ /* 0x0006240008000200 */
.L_x_38:
[----:B------:R-:W-:Y:S05]  /*1290*/  BSYNC B0 ;  /* 0x0000000000007941 */ /* 0x000fea0003800000 */
.L_x_37:
[----:B------:R-:W1:Y:S01]  /*12a0*/  @P2 LDC.64 R10, c[0x0][0x3a0] ;  /* 0x0000e800ff0a2b82 */ /* 0x000e620000000a00 */
[----:B------:R-:W-:-:S04]  /*12b0*/  @P2 IADD3 R18, P1, PT, R0, R12, RZ ;  /* 0x0000000c00122210 */ /* 0x000fc80007f3e0ff */
[----:B------:R-:W-:Y:S02]  /*12c0*/  @P2 LEA.HI.X.SX32 R19, R12, RZ, 0x1, P1 ;  /* 0x000000ff0c132211 */ /* 0x000fe400008f0eff */
[----:B-1----:R-:W-:-:S04]  /*12d0*/  @P2 LEA R10, P1, R18, R10, 0x2 ;  /* 0x0000000a120a2211 */ /* 0x002fc800078210ff */
[----:B------:R-:W-:Y:S01]  /*12e0*/  @P2 LEA.HI.X R11, R18, R11, R19, 0x2, P1 ;  /* 0x0000000b120b2211 */ /* 0x000fe200008f1413 */
[----:B------:R-:W-:-:S06]  /*12f0*/  IMAD.MOV.U32 R19, RZ, RZ, R8 ;  /* 0x000000ffff137224 */ /* 0x000fcc00078e0008 */
[----:B------:R-:W4:Y:S01]  /*1300*/  @P2 LDG.E R19, desc[UR6][R10.64+-0x4] ;  /* 0xfffffc060a132981 */ /* 0x000f22000c1e1900 */
[----:B------:R-:W-:Y:S01]  /*1310*/  IMAD.IADD R18, R4, 0x1, R8 ;  /* 0x0000000104127824 */ /* 0x000fe200078e0208 */
[----:B--2--5:R-:W-:Y:S01]  /*1320*/  IADD3 R20, PT, PT, R17, 0x1, RZ ;  /* 0x0000000111147810 */ /* 0x024fe20007ffe0ff */
[----:B0-----:R-:W-:-:S04]  /*1330*/  IMAD.WIDE R6, R5, 0x4, R6 ;  /* 0x0000000405067825 */ /* 0x001fc800078e0206 */
[----:B------:R-:W0:Y:S02]  /*1340*/  LDS.S8 R18, [R18] ;  /* 0x0000000012127984 */ /* 0x000e240000000200 */
[----:B0-----:R-:W-:-:S13]  /*1350*/  ISETP.NE.AND P1, PT, R15, R18, PT ;  /* 0x000000120f00720c */ /* 0x001fda0003f25270 */
[----:B------:R-:W-:-:S05]  /*1360*/  @!P1 IMAD.MOV R20, RZ, RZ, R17 ;  /* 0x000000ffff149224 */ /* 0x000fca00078e0211 */
[----:B----4-:R-:W-:-:S04]  /*1370*/  VIADDMNMX R15, R19, 0x1, R20, PT ;  /* 0x00000001130f7846 */ /* 0x010fc80003800114 */
[----:B------:R-:W-:-:S05]  /*1380*/  VIADDMNMX R15, R14, 0x1, R15, PT ;  /* 0x000000010e0f7846 */ /* 0x000fca000380010f */
[----:B------:R2:W-:Y:S02]  /*1390*/  STG.E desc[UR6][R6.64], R15 ;  /* 0x0000000f06007986 */ /* 0x0005e4000c101906 */
.L_x_36:
[----:B------:R-:W-:Y:S05]  /*13a0*/  WARPSYNC.ALL ;  /* 0x0000000000007948 */ /* 0x000fea0003800000 */
[----:B------:R-:W-:Y:S01]  /*13b0*/  BAR.SYNC.DEFER_BLOCKING 0x0 ;  /* 0x0000000000007b1d */ /* 0x000fe20000010000 */
[----:B-1----:R-:W-:Y:S02]  /*13c0*/  VIADD R8, R8, 0x1 ;  /* 0x0000000108087836 */ /* 0x002fe40000000000 */
[--C-:B------:R-:W-:Y:S02]  /*13d0*/  IMAD.IADD R12, R12, 0x1, R5.reuse ;  /* 0x000000010c0c7824 */ /* 0x100fe400078e0205 */
[----:B------:R-:W-:Y:S01]  /*13e0*/  IMAD.IADD R13, R13, 0x1, R5 ;  /* 0x000000010d0d7824 */ /* 0x000fe200078e0205 */
[----:B------:R-:W-:Y:S06]  /*13f0*/  @P0 BRA `(.L_x_43) ;  /* 0xfffffffc003c0947 */ /* 0x000fec000383ffff */
[----:B------:R-:W-:Y:S05]  /*1400*/  EXIT ;  /* 0x000000000000794d */ /* 0x000fea0003800000 */
.L_x_18:
[----:B------:R-:W-:Y:S02]  /*1410*/  HFMA2 R19, -RZ, RZ, 0, 0 ;  /* 0x00000000ff137431 */ /* 0x000fe400000001ff */
[----:B------:R-:W-:Y:S02]  /*1420*/  IMAD.MOV.U32 R18, RZ, RZ, 0x1 ;  /* 0x00000001ff127424 */ /* 0x000fe400078e00ff */
[----:B------:R-:W-:-:S07]  /*1430*/  IMAD.MOV.U32 R15, RZ, RZ, -0x1 ;  /* 0xffffffffff0f7424 */ /* 0x000fce00078e00ff */
[----:B-1---5:R-:W-:Y:S05]  /*1440*/  WARPSYNC.COLLECTIVE R15, `(.L_x_44) ;  /* 0x000000000f087348 */ /* 0x022fea0003c00000 */
[----:B-----5:R0:W2:Y:S02]  /*1450*/  SHFL.UP P1, R17, R14, R18, R19 ;  /* 0x040000120e117389 */ /* 0x0200a40000020013 */
[----:B012---:R-:W-:Y:S05]  /*1460*/  ENDCOLLECTIVE ;  /* 0x000000000000791b */ /* 0x007fea0003800000 */
.L_x_44:
[----:B------:R-:W-:Y:S05]  /*1470*/  BRA `(.L_x_19) ;  /* 0xfffffff000a47947 */ /* 0x000fea000383ffff */
.L_x_41:
[----:B------:R-:W-:Y:S02]  /*1480*/  IMAD.MOV.U32 R18, RZ, RZ, 0x1 ;  /* 0x00000001ff127424 */ /* 0x000fe400078e00ff */
[----:B------:R-:W-:Y:S02]  /*1490*/  IMAD.MOV.U32 R19, RZ, RZ, RZ ;  /* 0x000000ffff137224 */ /* 0x000fe400078e00ff */
[----:B------:R-:W-:-:S07]  /*14a0*/  IMAD.MOV.U32 R15, RZ, RZ, -0x1 ;  /* 0xffffffffff0f7424 */ /* 0x000fce00078e00ff */
[----:B----45:R-:W-:Y:S05]  /*14b0*/  WARPSYNC.COLLECTIVE R15, `(.L_x_45) ;  /* 0x000000000f087348 */ /* 0x030fea0003c00000 */
[----:B-----5:R0:W1:Y:S02]  /*14c0*/  SHFL.UP P1, R17, R14, R18, R19 ;  /* 0x040000120e117389 */ /* 0x0200640000020013 */
[----:B01--4-:R-:W-:Y:S05]  /*14d0*/  ENDCOLLECTIVE ;  /* 0x000000000000791b */ /* 0x013fea0003800000 */
.L_x_45:
[----:B------:R-:W-:Y:S05]  /*14e0*/  BRA `(.L_x_42) ;  /* 0xfffffffc00607947 */ /* 0x000fea000383ffff */
.L_x_46:
[----:B------:R-:W-:-:S00]  /*14f0*/  BRA `(.L_x_46) ;  /* 0xfffffffc00fc7947 */ /* 0x000fc0000383ffff */
[----:B------:R-:W-:-:S00]  /*1500*/  NOP ;  /* 0x0000000000007918 */ /* 0x000fc00000000000 */
[----:B------:R-:W-:-:S00]  /*1510*/  NOP ;  /* 0x0000000000007918 */ /* 0x000fc00000000000 */
[----:B------:R-:W-:-:S00]  /*1520*/  NOP ;  /* 0x0000000000007918 */ /* 0x000fc00000000000 */
[----:B------:R-:W-:-:S00]  /*1530*/  NOP ;  /* 0x0000000000007918 */ /* 0x000fc00000000000 */
[----:B------:R-:W-:-:S00]  /*1540*/  NOP ;  /* 0x0000000000007918 */ /* 0x000fc00000000000 */
[----:B------:R-:W-:-:S00]  /*1550*/  NOP ;  /* 0x0000000000007918 */ /* 0x000fc00000000000 */
[----:B------:R-:W-:-:S00]  /*1560*/  NOP ;  /* 0x0000000000007918 */ /* 0x000fc00000000000 */
[----:B------:R-:W-:-:S00]  /*1570*/  NOP ;  /* 0x0000000000007918 */ /* 0x000fc00000000000 */
.L_x_47:


//--------------------- .nv.shared._Z24levenshteinKernelShufflePKciS0_iPi --------------------------
	.section	.nv.shared._Z24levenshteinKernelShufflePKciS0_iPi,"aw",@nobits
	.sectionflags	@""
	.align	16
	.zero		1024


//--------------------- .nv.shared.reserved.0     --------------------------
	.section	.nv.shared.reserved.0,"aw",@nobits
	.weak		__nv_reservedSMEM_offset_0_alias
	.size		__nv_reservedSMEM_offset_0_alias, 0, 64
	.other		__nv_reservedSMEM_offset_0_alias,@"STO_CUDA_RESERVED_SHARED STV_DEFAULT"
__nv_reservedSMEM_offset_0_alias:
	.zero		0
	.zero		64


//--------------------- .nv.constant0._Z24levenshteinKernelShufflePKciS0_iPi --------------------------
	.section	.nv.constant0._Z24levenshteinKernelShufflePKciS0_iPi,"a",@progbits
	.sectionflags	@""
	.align	4
.nv.constant0._Z24levenshteinKernelShufflePKciS0_iPi:
	.zero		936


//--------------------- SYMBOLS --------------------------

	.type		.nv.reservedSmem.offset0,@object
	.size		.nv.reservedSmem.offset0,0x4
	.type		.nv.reservedSmem.cap,@object
	.size		.nv.reservedSmem.cap,0x4
